//
// Generated by NVIDIA NVVM Compiler
//
// Compiler Build ID: CL-36424714
// Cuda compilation tools, release 13.0, V13.0.88
// Based on NVVM 20.0.0
//

.version 9.0
.target sm_100
.address_size 64

	// .globl	_Z23cuda_euclidean_distancePfS_m

.visible .entry _Z23cuda_euclidean_distancePfS_m(
	.param .u64 .ptr .align 1 _Z23cuda_euclidean_distancePfS_m_param_0,
	.param .u64 .ptr .align 1 _Z23cuda_euclidean_distancePfS_m_param_1,
	.param .u64 _Z23cuda_euclidean_distancePfS_m_param_2
)
{


	ret;

}


// ===== COMPILED SASS (sm_100) =====

	.target	sm_100

	.elftype	@"ET_EXEC"


//--------------------- .note.nv.tkinfo           --------------------------
	.section	.note.nv.tkinfo,"",@"SHT_NOTE"
	.sectionflags	@"SHF_NOTE_NV_TKINFO"
	.tkinfo
        /*0018*/ 	.word	0x00000002
        /*0030*/ 	.string	""
        /*0030*/ 	.string	"ptxas"
        /*0030*/ 	.string	"Cuda compilation tools, release 13.0, V13.0.88"
        /*0030*/ 	.string	"Build cuda_13.0.r13.0/compiler.36424714_0"
        /*0030*/ 	.string	"-arch sm_100 -m 64 "



//--------------------- .note.nv.cuinfo           --------------------------
	.section	.note.nv.cuinfo,"",@"SHT_NOTE"
	.sectionflags	@"SHF_NOTE_NV_CUINFO"
        /*0018*/ 	.short	0x0002
        /*001a*/ 	.short	0x0064
        /*001c*/ 	.short	0x0082
	.zero		2


//--------------------- .nv.info                  --------------------------
	.section	.nv.info,"",@"SHT_CUDA_INFO"
	.align	4


	//----- nvinfo : EIATTR_REGCOUNT
	.align		4
        /*0000*/ 	.byte	0x04, 0x2f
        /*0002*/ 	.short	(.L_1 - .L_0)
	.align		4
.L_0:
        /*0004*/ 	.word	index@(_Z23cuda_euclidean_distancePfS_m)
        /*0008*/ 	.word	0x00000004


	//----- nvinfo : EIATTR_FRAME_SIZE
	.align		4
.L_1:
        /*000c*/ 	.byte	0x04, 0x11
        /*000e*/ 	.short	(.L_3 - .L_2)
	.align		4
.L_2:
        /*0010*/ 	.word	index@(_Z23cuda_euclidean_distancePfS_m)
        /*0014*/ 	.word	0x00000000


	//----- nvinfo : EIATTR_MIN_STACK_SIZE
	.align		4
.L_3:
        /*0018*/ 	.byte	0x04, 0x12
        /*001a*/ 	.short	(.L_5 - .L_4)
	.align		4
.L_4:
        /*001c*/ 	.word	index@(_Z23cuda_euclidean_distancePfS_m)
        /*0020*/ 	.word	0x00000000
.L_5:


//--------------------- .nv.compat                --------------------------
	.section	.nv.compat,"",@"SHT_CUDA_COMPAT_INFO"
	.align	4
        /*0000*/ 	.byte	0x02, 0x09, 0x00, 0x00, 0x02, 0x02, 0x01, 0x00, 0x02, 0x05, 0x05, 0x00, 0x03, 0x07, 0x01, 0x01
        /*0010*/ 	.byte	0x02, 0x03, 0x00, 0x00, 0x02, 0x06, 0x01, 0x00, 0x04, 0x0b, 0x08, 0x00, 0x09, 0x00, 0x00, 0x00
        /*0020*/ 	.byte	0x00, 0x00, 0x00, 0x00


//--------------------- .nv.info._Z23cuda_euclidean_distancePfS_m --------------------------
	.section	.nv.info._Z23cuda_euclidean_distancePfS_m,"",@"SHT_CUDA_INFO"
	.sectionflags	@""
	.align	4


	//----- nvinfo : EIATTR_CUDA_API_VERSION
	.align		4
        /*0000*/ 	.byte	0x04, 0x37
        /*0002*/ 	.short	(.L_7 - .L_6)
.L_6:
        /*0004*/ 	.word	0x00000082


	//----- nvinfo : EIATTR_KPARAM_INFO
	.align		4
.L_7:
        /*0008*/ 	.byte	0x04, 0x17
        /*000a*/ 	.short	(.L_9 - .L_8)
.L_8:
        /*000c*/ 	.word	0x00000000
        /*0010*/ 	.short	0x0002
        /*0012*/ 	.short	0x0010
        /*0014*/ 	.byte	0x00, 0xf0, 0x21, 0x00


	//----- nvinfo : EIATTR_KPARAM_INFO
	.align		4
.L_9:
        /*0018*/ 	.byte	0x04, 0x17
        /*001a*/ 	.short	(.L_11 - .L_10)
.L_10:
        /*001c*/ 	.word	0x00000000
        /*0020*/ 	.short	0x0001
        /*0022*/ 	.short	0x0008
        /*0024*/ 	.byte	0x00, 0xf5, 0x21, 0x00


	//----- nvinfo : EIATTR_KPARAM_INFO
	.align		4
.L_11:
        /*0028*/ 	.byte	0x04, 0x17
        /*002a*/ 	.short	(.L_13 - .L_12)
.L_12:
        /*002c*/ 	.word	0x00000000
        /*0030*/ 	.short	0x0000
        /*0032*/ 	.short	0x0000
        /*0034*/ 	.byte	0x00, 0xf5, 0x21, 0x00


	//----- nvinfo : EIATTR_SPARSE_MMA_MASK
	.align		4
.L_13:
        /*0038*/ 	.byte	0x03, 0x50
        /*003a*/ 	.short	0x0000


	//----- nvinfo : EIATTR_MAXREG_COUNT
	.align		4
        /*003c*/ 	.byte	0x03, 0x1b
        /*003e*/ 	.short	0x00ff


	//----- nvinfo : EIATTR_MERCURY_ISA_VERSION
	.align		4
        /*0040*/ 	.byte	0x03, 0x5f
        /*0042*/ 	.short	0x0101


	//----- nvinfo : EIATTR_VRC_CTA_INIT_COUNT
	.align		4
        /*0044*/ 	.byte	0x02, 0x4a
	.zero		1
	.zero		1


	//----- nvinfo : EIATTR_EXIT_INSTR_OFFSETS
	.align		4
        /*0048*/ 	.byte	0x04, 0x1c
        /*004a*/ 	.short	(.L_15 - .L_14)


	//   ....[0]....
.L_14:
        /*004c*/ 	.word	0x00000010


	//----- nvinfo : EIATTR_CBANK_PARAM_SIZE
	.align		4
.L_15:
        /*0050*/ 	.byte	0x03, 0x19
        /*0052*/ 	.short	0x0018


	//----- nvinfo : EIATTR_PARAM_CBANK
	.align		4
        /*0054*/ 	.byte	0x04, 0x0a
        /*0056*/ 	.short	(.L_17 - .L_16)
	.align		4
.L_16:
        /*0058*/ 	.word	index@(.nv.constant0._Z23cuda_euclidean_distancePfS_m)
        /*005c*/ 	.short	0x0380
        /*005e*/ 	.short	0x0018


	//----- nvinfo : EIATTR_SW_WAR
	.align		4
.L_17:
        /*0060*/ 	.byte	0x04, 0x36
        /*0062*/ 	.short	(.L_19 - .L_18)
.L_18:
        /*0064*/ 	.word	0x00000008
.L_19:


//--------------------- .nv.callgraph             --------------------------
	.section	.nv.callgraph,"",@"SHT_CUDA_CALLGRAPH"
	.align	4
	.sectionentsize	8
	.align		4
        /*0000*/ 	.word	0x00000000
	.align		4
        /*0004*/ 	.word	0xffffffff
	.align		4
        /*0008*/ 	.word	0x00000000
	.align		4
        /*000c*/ 	.word	0xfffffffe
	.align		4
        /*0010*/ 	.word	0x00000000
	.align		4
        /*0014*/ 	.word	0xfffffffd
	.align		4
        /*0018*/ 	.word	0x00000000
	.align		4
        /*001c*/ 	.word	0xfffffffc


//--------------------- .text._Z23cuda_euclidean_distancePfS_m --------------------------
	.section	.text._Z23cuda_euclidean_distancePfS_m,"ax",@progbits
	.align	128
        .global         _Z23cuda_euclidean_distancePfS_m
        .type           _Z23cuda_euclidean_distancePfS_m,@function
        .size           _Z23cuda_euclidean_distancePfS_m,(.L_x_1 - _Z23cuda_euclidean_distancePfS_m)
        .other          _Z23cuda_euclidean_distancePfS_m,@"STO_CUDA_ENTRY STV_DEFAULT"
_Z23cuda_euclidean_distancePfS_m:
.text._Z23cuda_euclidean_distancePfS_m:
[----:B------:R-:W-:Y:S01]  /*0000*/  LDC R1, c[0x0][0x37c] ;  /* 0x0000df00ff017b82 */ /* 0x000fe20000000800 */
[----:B------:R-:W-:Y:S05]  /*0010*/  EXIT ;  /* 0x000000000000794d */ /* 0x000fea0003800000 */
.L_x_0:
[----:B------:R-:W-:-:S00]  /*0020*/  BRA `(.L_x_0) ;  /* 0xfffffffc00fc7947 */ /* 0x000fc0000383ffff */
[----:B------:R-:W-:-:S00]  /*0030*/  NOP ;  /* 0x0000000000007918 */ /* 0x000fc00000000000 */
        /* <DEDUP_REMOVED lines=12> */
.L_x_1:


//--------------------- .nv.shared.reserved.0     --------------------------
	.section	.nv.shared.reserved.0,"aw",@nobits
	.weak		__nv_reservedSMEM_offset_0_alias
	.size		__nv_reservedSMEM_offset_0_alias, 0, 64
	.other		__nv_reservedSMEM_offset_0_alias,@"STO_CUDA_RESERVED_SHARED STV_DEFAULT"
__nv_reservedSMEM_offset_0_alias:
	.zero		0
	.zero		64


//--------------------- .nv.constant0._Z23cuda_euclidean_distancePfS_m --------------------------
	.section	.nv.constant0._Z23cuda_euclidean_distancePfS_m,"a",@progbits
	.sectionflags	@""
	.align	4
.nv.constant0._Z23cuda_euclidean_distancePfS_m:
	.zero		920


//--------------------- SYMBOLS --------------------------

	.type		.nv.reservedSmem.offset0,@object
	.size		.nv.reservedSmem.offset0,0x4
